	.headerflags	@"EF_CUDA_TEXMODE_UNIFIED EF_CUDA_64BIT_ADDRESS EF_CUDA_ACCELERATORS EF_CUDA_SM90 EF_CUDA_VIRTUAL_SM(EF_CUDA_SM90)"
	.elftype	@"ET_EXEC"


//--------------------- .nv.info                  --------------------------
	.section	.nv.info,"",@"SHT_CUDA_INFO"
	.align	4


	//----- nvinfo : EIATTR_REGCOUNT
	.align		4
        /*0000*/ 	.byte	0x04, 0x2f
        /*0002*/ 	.short	(.L_3 - .L_2)
	.align		4
.L_2:
        /*0004*/ 	.word	index@(triton_poi_fused__native_batch_norm_legit_no_training_mean_29)
        /*0008*/ 	.word	0x00000017


	//----- nvinfo : EIATTR_MIN_STACK_SIZE
	.align		4
.L_3:
        /*000c*/ 	.byte	0x04, 0x12
        /*000e*/ 	.short	(.L_5 - .L_4)
	.align		4
.L_4:
        /*0010*/ 	.word	index@(triton_poi_fused__native_batch_norm_legit_no_training_mean_29)
        /*0014*/ 	.word	0x00000000


	//----- nvinfo : EIATTR_FRAME_SIZE
	.align		4
.L_5:
        /*0018*/ 	.byte	0x04, 0x11
        /*001a*/ 	.short	(.L_7 - .L_6)
	.align		4
.L_6:
        /*001c*/ 	.word	index@(triton_poi_fused__native_batch_norm_legit_no_training_mean_29)
        /*0020*/ 	.word	0x00000000


	//----- nvinfo : EIATTR_MIN_STACK_SIZE
	.align		4
.L_7:
        /*0024*/ 	.byte	0x04, 0x12
        /*0026*/ 	.short	(.L_9 - .L_8)
	.align		4
.L_8:
        /*0028*/ 	.word	index@(triton_poi_fused__native_batch_norm_legit_no_training_mean_29)
        /*002c*/ 	.word	0x00000000
.L_9:


//--------------------- .nv.info.triton_poi_fused__native_batch_norm_legit_no_training_mean_29 --------------------------
	.section	.nv.info.triton_poi_fused__native_batch_norm_legit_no_training_mean_29,"",@"SHT_CUDA_INFO"
	.sectionflags	@""
	.align	4


	//----- nvinfo : EIATTR_CUDA_API_VERSION
	.align		4
        /*0000*/ 	.byte	0x04, 0x37
        /*0002*/ 	.short	(.L_11 - .L_10)
.L_10:
        /*0004*/ 	.word	0x0000007c


	//----- nvinfo : EIATTR_KPARAM_INFO
	.align		4
.L_11:
        /*0008*/ 	.byte	0x04, 0x17
        /*000a*/ 	.short	(.L_13 - .L_12)
.L_12:
        /*000c*/ 	.word	0x00000000
        /*0010*/ 	.short	0x0006
        /*0012*/ 	.short	0x0030
        /*0014*/ 	.byte	0x00, 0xf0, 0x11, 0x00


	//----- nvinfo : EIATTR_KPARAM_INFO
	.align		4
.L_13:
        /*0018*/ 	.byte	0x04, 0x17
        /*001a*/ 	.short	(.L_15 - .L_14)
.L_14:
        /*001c*/ 	.word	0x00000000
        /*0020*/ 	.short	0x0005
        /*0022*/ 	.short	0x0028
        /*0024*/ 	.byte	0x00, 0xf4, 0x21, 0x00


	//----- nvinfo : EIATTR_KPARAM_INFO
	.align		4
.L_15:
        /*0028*/ 	.byte	0x04, 0x17
        /*002a*/ 	.short	(.L_17 - .L_16)
.L_16:
        /*002c*/ 	.word	0x00000000
        /*0030*/ 	.short	0x0004
        /*0032*/ 	.short	0x0020
        /*0034*/ 	.byte	0x00, 0xf4, 0x21, 0x00


	//----- nvinfo : EIATTR_KPARAM_INFO
	.align		4
.L_17:
        /*0038*/ 	.byte	0x04, 0x17
        /*003a*/ 	.short	(.L_19 - .L_18)
.L_18:
        /*003c*/ 	.word	0x00000000
        /*0040*/ 	.short	0x0003
        /*0042*/ 	.short	0x0018
        /*0044*/ 	.byte	0x00, 0xf4, 0x21, 0x00


	//----- nvinfo : EIATTR_KPARAM_INFO
	.align		4
.L_19:
        /*0048*/ 	.byte	0x04, 0x17
        /*004a*/ 	.short	(.L_21 - .L_20)
.L_20:
        /*004c*/ 	.word	0x00000000
        /*0050*/ 	.short	0x0002
        /*0052*/ 	.short	0x0010
        /*0054*/ 	.byte	0x00, 0xf4, 0x21, 0x00


	//----- nvinfo : EIATTR_KPARAM_INFO
	.align		4
.L_21:
        /*0058*/ 	.byte	0x04, 0x17
        /*005a*/ 	.short	(.L_23 - .L_22)
.L_22:
        /*005c*/ 	.word	0x00000000
        /*0060*/ 	.short	0x0001
        /*0062*/ 	.short	0x0008
        /*0064*/ 	.byte	0x00, 0xf4, 0x21, 0x00


	//----- nvinfo : EIATTR_KPARAM_INFO
	.align		4
.L_23:
        /*0068*/ 	.byte	0x04, 0x17
        /*006a*/ 	.short	(.L_25 - .L_24)
.L_24:
        /*006c*/ 	.word	0x00000000
        /*0070*/ 	.short	0x0000
        /*0072*/ 	.short	0x0000
        /*0074*/ 	.byte	0x00, 0xf4, 0x21, 0x00


	//----- nvinfo : EIATTR_SPARSE_MMA_MASK
	.align		4
.L_25:
        /*0078*/ 	.byte	0x03, 0x50
        /*007a*/ 	.short	0x0000


	//----- nvinfo : EIATTR_MAXREG_COUNT
	.align		4
        /*007c*/ 	.byte	0x03, 0x1b
        /*007e*/ 	.short	0x00ff


	//----- nvinfo : EIATTR_EXIT_INSTR_OFFSETS
	.align		4
        /*0080*/ 	.byte	0x04, 0x1c
        /*0082*/ 	.short	(.L_27 - .L_26)


	//   ....[0]....
.L_26:
        /*0084*/ 	.word	0x00000380


	//   ....[1]....
        /*0088*/ 	.word	0x000003a0


	//----- nvinfo : EIATTR_REQNTID
	.align		4
.L_27:
        /*008c*/ 	.byte	0x04, 0x10
        /*008e*/ 	.short	(.L_29 - .L_28)
.L_28:
        /*0090*/ 	.word	0x00000080
        /*0094*/ 	.word	0x00000001
        /*0098*/ 	.word	0x00000001


	//----- nvinfo : EIATTR_CBANK_PARAM_SIZE
	.align		4
.L_29:
        /*009c*/ 	.byte	0x03, 0x19
        /*009e*/ 	.short	0x0034


	//----- nvinfo : EIATTR_PARAM_CBANK
	.align		4
        /*00a0*/ 	.byte	0x04, 0x0a
        /*00a2*/ 	.short	(.L_31 - .L_30)
	.align		4
.L_30:
        /*00a4*/ 	.word	index@(.nv.constant0.triton_poi_fused__native_batch_norm_legit_no_training_mean_29)
        /*00a8*/ 	.short	0x0210
        /*00aa*/ 	.short	0x0034


	//----- nvinfo : EIATTR_SW_WAR
	.align		4
.L_31:
        /*00ac*/ 	.byte	0x04, 0x36
        /*00ae*/ 	.short	(.L_33 - .L_32)
.L_32:
        /*00b0*/ 	.word	0x00000008
.L_33:


//--------------------- .nv.callgraph             --------------------------
	.section	.nv.callgraph,"",@"SHT_CUDA_CALLGRAPH"
	.align	4
	.sectionentsize	8
	.align		4
        /*0000*/ 	.word	0x00000000
	.align		4
        /*0004*/ 	.word	0xffffffff
	.align		4
        /*0008*/ 	.word	0x00000000
	.align		4
        /*000c*/ 	.word	0xfffffffe
	.align		4
        /*0010*/ 	.word	0x00000000
	.align		4
        /*0014*/ 	.word	0xfffffffd
	.align		4
        /*0018*/ 	.word	0x00000000
	.align		4
        /*001c*/ 	.word	0xfffffffc


//--------------------- .nv.constant4             --------------------------
	.section	.nv.constant4,"a",@progbits
	.align	8
	.align		8
.nv.constant4:
        /*0000*/ 	.dword	_$_str
	.align		8
        /*0008*/ 	.dword	_$_str_$_2


//--------------------- .text.triton_poi_fused__native_batch_norm_legit_no_training_mean_29 --------------------------
	.section	.text.triton_poi_fused__native_batch_norm_legit_no_training_mean_29,"ax",@progbits
	.align	128
        .global         triton_poi_fused__native_batch_norm_legit_no_training_mean_29
        .type           triton_poi_fused__native_batch_norm_legit_no_training_mean_29,@function
        .size           triton_poi_fused__native_batch_norm_legit_no_training_mean_29,(.L_x_1 - triton_poi_fused__native_batch_norm_legit_no_training_mean_29)
        .other          triton_poi_fused__native_batch_norm_legit_no_training_mean_29,@"STO_CUDA_ENTRY STV_DEFAULT"
triton_poi_fused__native_batch_norm_legit_no_training_mean_29:
.text.triton_poi_fused__native_batch_norm_legit_no_training_mean_29:
[----:B------:R-:W0:Y:S01]  /*0000*/  LDC R1, c[0x0][0x28] ;  /* 0x00000a00ff017b82 */ /* 0x000e220000000800 */
[----:B------:R-:W1:Y:S07]  /*0010*/  S2R R0, SR_TID.X ;  /* 0x0000000000007919 */ /* 0x000e6e0000002100 */
[----:B------:R-:W2:Y:S01]  /*0020*/  LDC.64 R12, c[0x0][0x220] ;  /* 0x00008800ff0c7b82 */ /* 0x000ea20000000a00 */
[----:B------:R-:W-:Y:S01]  /*0030*/  HFMA2.MMA R6, -RZ, RZ, 0, 0 ;  /* 0x00000000ff067435 */ /* 0x000fe200000001ff */
[----:B------:R-:W-:Y:S01]  /*0040*/  ULDC.64 UR4, c[0x0][0x208] ;  /* 0x0000820000047ab9 */ /* 0x000fe20000000a00 */
[----:B------:R-:W3:Y:S05]  /*0050*/  S2R R3, SR_CTAID.X ;  /* 0x0000000000037919 */ /* 0x000eea0000002500 */
[----:B------:R-:W4:Y:S08]  /*0060*/  LDC.64 R10, c[0x0][0x210] ;  /* 0x00008400ff0a7b82 */ /* 0x000f300000000a00 */
[----:B------:R-:W5:Y:S08]  /*0070*/  LDC.64 R14, c[0x0][0x218] ;  /* 0x00008600ff0e7b82 */ /* 0x000f700000000a00 */
[----:B------:R-:W5:Y:S01]  /*0080*/  LDC.64 R4, c[0x0][0x228] ;  /* 0x00008a00ff047b82 */ /* 0x000f620000000a00 */
[----:B-1----:R-:W-:-:S02]  /*0090*/  LOP3.LUT R0, R0, 0x7f, RZ, 0xc0, !PT ;  /* 0x0000007f00007812 */ /* 0x002fc400078ec0ff */
[----:B---3--:R-:W-:Y:S02]  /*00a0*/  SHF.R.S32.HI R2, RZ, 0x18, R3 ;  /* 0x00000018ff027819 */ /* 0x008fe40000011403 */
[----:B------:R-:W-:Y:S02]  /*00b0*/  LEA R0, R3, R0, 0x7 ;  /* 0x0000000003007211 */ /* 0x000fe400078e38ff */
[----:B------:R-:W-:Y:S02]  /*00c0*/  SGXT R3, R2, 0x1 ;  /* 0x000000010203781a */ /* 0x000fe40000000200 */
[----:B------:R-:W-:Y:S02]  /*00d0*/  ISETP.GE.AND P2, PT, R0, 0x200, PT ;  /* 0x000002000000780c */ /* 0x000fe40003f46270 */
[----:B------:R-:W-:-:S04]  /*00e0*/  LEA.HI R3, R3, R0, RZ, 0x7 ;  /* 0x0000000003037211 */ /* 0x000fc800078f38ff */
[----:B------:R-:W-:-:S04]  /*00f0*/  LOP3.LUT R3, R3, 0xffffff80, RZ, 0xc0, !PT ;  /* 0xffffff8003037812 */ /* 0x000fc800078ec0ff */
[----:B------:R-:W-:Y:S02]  /*0100*/  IADD3 R17, R0, -R3, RZ ;  /* 0x8000000300117210 */ /* 0x000fe40007ffe0ff */
[----:B------:R-:W1:Y:S03]  /*0110*/  LDC.64 R2, c[0x0][0x230] ;  /* 0x00008c00ff027b82 */ /* 0x000e660000000a00 */
[----:B--2---:R-:W-:-:S05]  /*0120*/  IMAD.WIDE R12, R17, 0x4, R12 ;  /* 0x00000004110c7825 */ /* 0x004fca00078e020c */
[----:B------:R5:W2:Y:S01]  /*0130*/  @!P2 LDG.E.EL R6, desc[UR4][R12.64] ;  /* 0x000000040c06a981 */ /* 0x000aa2000c2e1900 */
[----:B------:R-:W-:Y:S02]  /*0140*/  SHF.L.U32 R7, R0, 0x2, RZ ;  /* 0x0000000200077819 */ /* 0x000fe400000006ff */
[----:B------:R-:W-:Y:S02]  /*0150*/  CS2R R18, SRZ ;  /* 0x0000000000127805 */ /* 0x000fe4000001ff00 */
[----:B------:R-:W-:Y:S02]  /*0160*/  MOV R16, RZ ;  /* 0x000000ff00107202 */ /* 0x000fe40000000f00 */
[----:B------:R-:W-:Y:S01]  /*0170*/  CS2R R8, SRZ ;  /* 0x0000000000087805 */ /* 0x000fe2000001ff00 */
[----:B----4-:R-:W-:Y:S01]  /*0180*/  IMAD.WIDE R10, R7, 0x4, R10 ;  /* 0x00000004070a7825 */ /* 0x010fe200078e020a */
[----:B------:R-:W-:-:S04]  /*0190*/  HFMA2.MMA R7, -RZ, RZ, 0, 0 ;  /* 0x00000000ff077435 */ /* 0x000fc800000001ff */
[----:B------:R-:W3:Y:S04]  /*01a0*/  @!P2 LDG.E.EL R16, desc[UR4][R10.64] ;  /* 0x000000040a10a981 */ /* 0x000ee8000c2e1900 */
[----:B------:R-:W3:Y:S01]  /*01b0*/  @!P2 LDG.E.EL R19, desc[UR4][R10.64+0x4] ;  /* 0x000004040a13a981 */ /* 0x000ee2000c2e1900 */
[----:B-----5:R-:W-:-:S03]  /*01c0*/  IMAD.WIDE R12, R17, 0x4, R14 ;  /* 0x00000004110c7825 */ /* 0x020fc600078e020e */
[----:B------:R-:W4:Y:S04]  /*01d0*/  @!P2 LDG.E.EL R9, desc[UR4][R10.64+0x8] ;  /* 0x000008040a09a981 */ /* 0x000f28000c2e1900 */
[----:B------:R-:W5:Y:S01]  /*01e0*/  @!P2 LDG.E.EL R8, desc[UR4][R10.64+0xc] ;  /* 0x00000c040a08a981 */ /* 0x000f62000c2e1900 */
[----:B0-----:R-:W-:-:S03]  /*01f0*/  IMAD.WIDE R4, R17, 0x4, R4 ;  /* 0x0000000411047825 */ /* 0x001fc600078e0204 */
[----:B------:R-:W3:Y:S01]  /*0200*/  @!P2 LDG.E.EL R7, desc[UR4][R12.64] ;  /* 0x000000040c07a981 */ /* 0x000ee2000c2e1900 */
[----:B-1----:R-:W-:Y:S01]  /*0210*/  IMAD.WIDE R14, R17, 0x4, R2 ;  /* 0x00000004110e7825 */ /* 0x002fe200078e0202 */
[----:B------:R-:W-:Y:S01]  /*0220*/  MOV R17, RZ ;  /* 0x000000ff00117202 */ /* 0x000fe20000000f00 */
[----:B------:R-:W0:Y:S03]  /*0230*/  LDC.64 R2, c[0x0][0x238] ;  /* 0x00008e00ff027b82 */ /* 0x000e260000000a00 */
[----:B------:R-:W5:Y:S04]  /*0240*/  @!P2 LDG.E.EL R18, desc[UR4][R14.64] ;  /* 0x000000040e12a981 */ /* 0x000f68000c2e1900 */
[----:B------:R1:W5:Y:S02]  /*0250*/  @!P2 LDG.E.EL R17, desc[UR4][R4.64] ;  /* 0x000000040411a981 */ /* 0x000364000c2e1900 */
[----:B-1----:R-:W-:Y:S01]  /*0260*/  HFMA2.MMA R5, -RZ, RZ, 1.625, 0 ;  /* 0x3e800000ff057435 */ /* 0x002fe200000001ff */
[----:B0-----:R-:W-:-:S04]  /*0270*/  IMAD.WIDE R2, R0, 0x4, R2 ;  /* 0x0000000400027825 */ /* 0x001fc800078e0202 */
[----:B--2---:R-:W-:-:S04]  /*0280*/  FADD R6, R6, 9.9999997473787516356e-06 ;  /* 0x3727c5ac06067421 */ /* 0x004fc80000000000 */
[----:B------:R-:W0:Y:S02]  /*0290*/  MUFU.SQRT R20, R6 ;  /* 0x0000000600147308 */ /* 0x000e240000002000 */
[C---:B0-----:R-:W-:Y:S02]  /*02a0*/  FSETP.GT.AND P0, PT, R20.reuse, 8.50705917302346158658e+37, PT ;  /* 0x7e8000001400780b */ /* 0x041fe40003f04000 */
[----:B------:R-:W-:-:S11]  /*02b0*/  FSETP.GEU.AND P1, PT, R20, 1.175494350822287508e-38, PT ;  /* 0x008000001400780b */ /* 0x000fd60003f2e000 */
[----:B------:R-:W-:-:S04]  /*02c0*/  @P0 FMUL R20, R20, 0.25 ;  /* 0x3e80000014140820 */ /* 0x000fc80000400000 */
[----:B------:R-:W-:Y:S01]  /*02d0*/  @!P1 FMUL R20, R20, 16777216 ;  /* 0x4b80000014149820 */ /* 0x000fe20000400000 */
[----:B---3--:R-:W-:-:S05]  /*02e0*/  FADD R16, R19, R16 ;  /* 0x0000001013107221 */ /* 0x008fca0000000000 */
[----:B------:R-:W0:Y:S01]  /*02f0*/  MUFU.RCP R20, R20 ;  /* 0x0000001400147308 */ /* 0x000e220000001000 */
[----:B------:R-:W-:Y:S01]  /*0300*/  FSEL R5, R5, 1, P0 ;  /* 0x3f80000005057808 */ /* 0x000fe20000000000 */
[----:B----4-:R-:W-:-:S04]  /*0310*/  FADD R9, R16, R9 ;  /* 0x0000000910097221 */ /* 0x010fc80000000000 */
[----:B-----5:R-:W-:Y:S01]  /*0320*/  FADD R8, R9, R8 ;  /* 0x0000000809087221 */ /* 0x020fe20000000000 */
[----:B------:R-:W-:-:S03]  /*0330*/  @!P1 FMUL R5, R5, 16777216 ;  /* 0x4b80000005059820 */ /* 0x000fc60000400000 */
[----:B------:R-:W-:Y:S01]  /*0340*/  FFMA R7, R8, 0.25, -R7 ;  /* 0x3e80000008077823 */ /* 0x000fe20000000807 */
[----:B0-----:R-:W-:-:S04]  /*0350*/  FMUL R4, R20, R5 ;  /* 0x0000000514047220 */ /* 0x001fc80000400000 */
[----:B------:R-:W-:-:S04]  /*0360*/  FMUL R7, R7, R4 ;  /* 0x0000000407077220 */ /* 0x000fc80000400000 */
[----:B------:R-:W-:Y:S01]  /*0370*/  FFMA R7, R7, R17, R18 ;  /* 0x0000001107077223 */ /* 0x000fe20000000012 */
[----:B------:R-:W-:Y:S06]  /*0380*/  @P2 EXIT ;  /* 0x000000000000294d */ /* 0x000fec0003800000 */
[----:B------:R-:W-:Y:S01]  /*0390*/  STG.E desc[UR4][R2.64], R7 ;  /* 0x0000000702007986 */ /* 0x000fe2000c101904 */
[----:B------:R-:W-:Y:S05]  /*03a0*/  EXIT ;  /* 0x000000000000794d */ /* 0x000fea0003800000 */
.L_x_0:
[----:B------:R-:W-:-:S00]  /*03b0*/  BRA `(.L_x_0) ;  /* 0xfffffffc00fc7947 */ /* 0x000fc0000383ffff */
[----:B------:R-:W-:-:S00]  /*03c0*/  NOP ;  /* 0x0000000000007918 */ /* 0x000fc00000000000 */
        /* <DEDUP_REMOVED lines=11> */
.L_x_1:


//--------------------- .nv.global.init           --------------------------
	.section	.nv.global.init,"aw",@progbits
.nv.global.init:
	.type		_$_str,@object
	.size		_$_str,(_$_str_$_2 - _$_str)
_$_str:
        /*0000*/ 	.byte	0x5f, 0x5f, 0x43, 0x55, 0x44, 0x41, 0x5f, 0x46, 0x54, 0x5a, 0x00
	.type		_$_str_$_2,@object
	.size		_$_str_$_2,(.L_1 - _$_str_$_2)
_$_str_$_2:
        /*000b*/ 	.byte	0x5f, 0x5f, 0x43, 0x55, 0x44, 0x41, 0x5f, 0x50, 0x52, 0x45, 0x43, 0x5f, 0x53, 0x51, 0x52, 0x54
        /*001b*/ 	.byte	0x00
.L_1:


//--------------------- .nv.constant0.triton_poi_fused__native_batch_norm_legit_no_training_mean_29 --------------------------
	.section	.nv.constant0.triton_poi_fused__native_batch_norm_legit_no_training_mean_29,"a",@progbits
	.sectionflags	@""
	.align	4
.nv.constant0.triton_poi_fused__native_batch_norm_legit_no_training_mean_29:
	.zero		580
